//
// Generated by NVIDIA NVVM Compiler
//
// Compiler Build ID: CL-36424714
// Cuda compilation tools, release 13.0, V13.0.88
// Based on NVVM 20.0.0
//

.version 9.0
.target sm_100
.address_size 64

	// .globl	_Z13PictureKernelPhii

.visible .entry _Z13PictureKernelPhii(
	.param .u64 .ptr .align 1 _Z13PictureKernelPhii_param_0,
	.param .u32 _Z13PictureKernelPhii_param_1,
	.param .u32 _Z13PictureKernelPhii_param_2
)
{
	.reg .pred 	%p<4>;
	.reg .b16 	%rs<5>;
	.reg .b32 	%r<16>;
	.reg .b32 	%f<7>;
	.reg .b64 	%rd<5>;

	ld.param.u64 	%rd1, [_Z13PictureKernelPhii_param_0];
	ld.param.u32 	%r2, [_Z13PictureKernelPhii_param_1];
	ld.param.u32 	%r4, [_Z13PictureKernelPhii_param_2];
	mov.u32 	%r5, %ctaid.x;
	mov.u32 	%r6, %ntid.x;
	mov.u32 	%r7, %tid.x;
	mad.lo.s32 	%r8, %r5, %r6, %r7;
	mov.u32 	%r9, %ctaid.y;
	mov.u32 	%r10, %ntid.y;
	mov.u32 	%r11, %tid.y;
	mad.lo.s32 	%r12, %r9, %r10, %r11;
	mad.lo.s32 	%r1, %r4, %r12, %r8;
	setp.ge.s32 	%p1, %r8, %r4;
	setp.ge.s32 	%p2, %r12, %r2;
	or.pred  	%p3, %p1, %p2;
	@%p3 bra 	$L__BB0_2;
	cvta.to.global.u64 	%rd2, %rd1;
	mul.lo.s32 	%r14, %r1, 3;
	cvt.s64.s32 	%rd3, %r14;
	add.s64 	%rd4, %rd2, %rd3;
	ld.global.u8 	%rs1, [%rd4];
	cvt.rn.f32.u16 	%f1, %rs1;
	ld.global.u8 	%rs2, [%rd4+1];
	cvt.rn.f32.u16 	%f2, %rs2;
	mul.f32 	%f3, %f2, 0f3F3851EC;
	fma.rn.f32 	%f4, %f1, 0f3E570A3D, %f3;
	ld.global.u8 	%rs3, [%rd4+2];
	cvt.rn.f32.u16 	%f5, %rs3;
	fma.rn.f32 	%f6, %f5, 0f3D8F5C29, %f4;
	cvt.rzi.u32.f32 	%r15, %f6;
	cvt.u16.u32 	%rs4, %r15;
	st.global.u8 	[%rd4], %rs4;
	st.global.u8 	[%rd4+1], %rs4;
	st.global.u8 	[%rd4+2], %rs4;
$L__BB0_2:
	ret;

}


// ===== COMPILED SASS (sm_100) =====

	.target	sm_100

	.elftype	@"ET_EXEC"


//--------------------- .note.nv.tkinfo           --------------------------
	.section	.note.nv.tkinfo,"",@"SHT_NOTE"
	.sectionflags	@"SHF_NOTE_NV_TKINFO"
	.tkinfo
        /*0018*/ 	.word	0x00000002
        /*0030*/ 	.string	""
        /*0030*/ 	.string	"ptxas"
        /*0030*/ 	.string	"Cuda compilation tools, release 13.0, V13.0.88"
        /*0030*/ 	.string	"Build cuda_13.0.r13.0/compiler.36424714_0"
        /*0030*/ 	.string	"-arch sm_100 -m 64 "



//--------------------- .note.nv.cuinfo           --------------------------
	.section	.note.nv.cuinfo,"",@"SHT_NOTE"
	.sectionflags	@"SHF_NOTE_NV_CUINFO"
        /*0018*/ 	.short	0x0002
        /*001a*/ 	.short	0x0064
        /*001c*/ 	.short	0x0082
	.zero		2


//--------------------- .nv.info                  --------------------------
	.section	.nv.info,"",@"SHT_CUDA_INFO"
	.align	4


	//----- nvinfo : EIATTR_REGCOUNT
	.align		4
        /*0000*/ 	.byte	0x04, 0x2f
        /*0002*/ 	.short	(.L_1 - .L_0)
	.align		4
.L_0:
        /*0004*/ 	.word	index@(_Z13PictureKernelPhii)
        /*0008*/ 	.word	0x0000000a


	//----- nvinfo : EIATTR_FRAME_SIZE
	.align		4
.L_1:
        /*000c*/ 	.byte	0x04, 0x11
        /*000e*/ 	.short	(.L_3 - .L_2)
	.align		4
.L_2:
        /*0010*/ 	.word	index@(_Z13PictureKernelPhii)
        /*0014*/ 	.word	0x00000000


	//----- nvinfo : EIATTR_MIN_STACK_SIZE
	.align		4
.L_3:
        /*0018*/ 	.byte	0x04, 0x12
        /*001a*/ 	.short	(.L_5 - .L_4)
	.align		4
.L_4:
        /*001c*/ 	.word	index@(_Z13PictureKernelPhii)
        /*0020*/ 	.word	0x00000000
.L_5:


//--------------------- .nv.compat                --------------------------
	.section	.nv.compat,"",@"SHT_CUDA_COMPAT_INFO"
	.align	4
        /*0000*/ 	.byte	0x02, 0x09, 0x00, 0x00, 0x02, 0x02, 0x01, 0x00, 0x02, 0x05, 0x05, 0x00, 0x03, 0x07, 0x01, 0x01
        /*0010*/ 	.byte	0x02, 0x03, 0x00, 0x00, 0x02, 0x06, 0x01, 0x00, 0x04, 0x0b, 0x08, 0x00, 0x09, 0x00, 0x00, 0x00
        /*0020*/ 	.byte	0x00, 0x00, 0x00, 0x00


//--------------------- .nv.info._Z13PictureKernelPhii --------------------------
	.section	.nv.info._Z13PictureKernelPhii,"",@"SHT_CUDA_INFO"
	.sectionflags	@""
	.align	4


	//----- nvinfo : EIATTR_CUDA_API_VERSION
	.align		4
        /*0000*/ 	.byte	0x04, 0x37
        /*0002*/ 	.short	(.L_7 - .L_6)
.L_6:
        /*0004*/ 	.word	0x00000082


	//----- nvinfo : EIATTR_KPARAM_INFO
	.align		4
.L_7:
        /*0008*/ 	.byte	0x04, 0x17
        /*000a*/ 	.short	(.L_9 - .L_8)
.L_8:
        /*000c*/ 	.word	0x00000000
        /*0010*/ 	.short	0x0002
        /*0012*/ 	.short	0x000c
        /*0014*/ 	.byte	0x00, 0xf0, 0x11, 0x00


	//----- nvinfo : EIATTR_KPARAM_INFO
	.align		4
.L_9:
        /*0018*/ 	.byte	0x04, 0x17
        /*001a*/ 	.short	(.L_11 - .L_10)
.L_10:
        /*001c*/ 	.word	0x00000000
        /*0020*/ 	.short	0x0001
        /*0022*/ 	.short	0x0008
        /*0024*/ 	.byte	0x00, 0xf0, 0x11, 0x00


	//----- nvinfo : EIATTR_KPARAM_INFO
	.align		4
.L_11:
        /*0028*/ 	.byte	0x04, 0x17
        /*002a*/ 	.short	(.L_13 - .L_12)
.L_12:
        /*002c*/ 	.word	0x00000000
        /*0030*/ 	.short	0x0000
        /*0032*/ 	.short	0x0000
        /*0034*/ 	.byte	0x00, 0xf5, 0x21, 0x00


	//----- nvinfo : EIATTR_SPARSE_MMA_MASK
	.align		4
.L_13:
        /*0038*/ 	.byte	0x03, 0x50
        /*003a*/ 	.short	0x0000


	//----- nvinfo : EIATTR_MAXREG_COUNT
	.align		4
        /*003c*/ 	.byte	0x03, 0x1b
        /*003e*/ 	.short	0x00ff


	//----- nvinfo : EIATTR_MERCURY_ISA_VERSION
	.align		4
        /*0040*/ 	.byte	0x03, 0x5f
        /*0042*/ 	.short	0x0101


	//----- nvinfo : EIATTR_VRC_CTA_INIT_COUNT
	.align		4
        /*0044*/ 	.byte	0x02, 0x4a
	.zero		1
	.zero		1


	//----- nvinfo : EIATTR_EXIT_INSTR_OFFSETS
	.align		4
        /*0048*/ 	.byte	0x04, 0x1c
        /*004a*/ 	.short	(.L_15 - .L_14)


	//   ....[0]....
.L_14:
        /*004c*/ 	.word	0x000000d0


	//   ....[1]....
        /*0050*/ 	.word	0x00000200


	//----- nvinfo : EIATTR_CBANK_PARAM_SIZE
	.align		4
.L_15:
        /*0054*/ 	.byte	0x03, 0x19
        /*0056*/ 	.short	0x0010


	//----- nvinfo : EIATTR_PARAM_CBANK
	.align		4
        /*0058*/ 	.byte	0x04, 0x0a
        /*005a*/ 	.short	(.L_17 - .L_16)
	.align		4
.L_16:
        /*005c*/ 	.word	index@(.nv.constant0._Z13PictureKernelPhii)
        /*0060*/ 	.short	0x0380
        /*0062*/ 	.short	0x0010


	//----- nvinfo : EIATTR_SW_WAR
	.align		4
.L_17:
        /*0064*/ 	.byte	0x04, 0x36
        /*0066*/ 	.short	(.L_19 - .L_18)
.L_18:
        /*0068*/ 	.word	0x00000008
.L_19:


//--------------------- .nv.callgraph             --------------------------
	.section	.nv.callgraph,"",@"SHT_CUDA_CALLGRAPH"
	.align	4
	.sectionentsize	8
	.align		4
        /*0000*/ 	.word	0x00000000
	.align		4
        /*0004*/ 	.word	0xffffffff
	.align		4
        /*0008*/ 	.word	0x00000000
	.align		4
        /*000c*/ 	.word	0xfffffffe
	.align		4
        /*0010*/ 	.word	0x00000000
	.align		4
        /*0014*/ 	.word	0xfffffffd
	.align		4
        /*0018*/ 	.word	0x00000000
	.align		4
        /*001c*/ 	.word	0xfffffffc


//--------------------- .text._Z13PictureKernelPhii --------------------------
	.section	.text._Z13PictureKernelPhii,"ax",@progbits
	.align	128
        .global         _Z13PictureKernelPhii
        .type           _Z13PictureKernelPhii,@function
        .size           _Z13PictureKernelPhii,(.L_x_1 - _Z13PictureKernelPhii)
        .other          _Z13PictureKernelPhii,@"STO_CUDA_ENTRY STV_DEFAULT"
_Z13PictureKernelPhii:
.text._Z13PictureKernelPhii:
[----:B------:R-:W-:Y:S01]  /*0000*/  LDC R1, c[0x0][0x37c] ;  /* 0x0000df00ff017b82 */ /* 0x000fe20000000800 */
[----:B------:R-:W0:Y:S07]  /*0010*/  S2R R2, SR_TID.Y ;  /* 0x0000000000027919 */ /* 0x000e2e0000002200 */
[----:B------:R-:W1:Y:S01]  /*0020*/  LDC R0, c[0x0][0x360] ;  /* 0x0000d800ff007b82 */ /* 0x000e620000000800 */
[----:B------:R-:W2:Y:S01]  /*0030*/  LDCU.64 UR6, c[0x0][0x388] ;  /* 0x00007100ff0677ac */ /* 0x000ea20008000a00 */
[----:B------:R-:W1:Y:S06]  /*0040*/  S2R R5, SR_TID.X ;  /* 0x0000000000057919 */ /* 0x000e6c0000002100 */
[----:B------:R-:W0:Y:S08]  /*0050*/  S2UR UR5, SR_CTAID.Y ;  /* 0x00000000000579c3 */ /* 0x000e300000002600 */
[----:B------:R-:W0:Y:S08]  /*0060*/  LDC R3, c[0x0][0x364] ;  /* 0x0000d900ff037b82 */ /* 0x000e300000000800 */
[----:B------:R-:W1:Y:S01]  /*0070*/  S2UR UR4, SR_CTAID.X ;  /* 0x00000000000479c3 */ /* 0x000e620000002500 */
[----:B0-----:R-:W-:-:S05]  /*0080*/  IMAD R3, R3, UR5, R2 ;  /* 0x0000000503037c24 */ /* 0x001fca000f8e0202 */
[----:B--2---:R-:W-:Y:S01]  /*0090*/  ISETP.GE.AND P0, PT, R3, UR6, PT ;  /* 0x0000000603007c0c */ /* 0x004fe2000bf06270 */
[----:B-1----:R-:W-:-:S05]  /*00a0*/  IMAD R0, R0, UR4, R5 ;  /* 0x0000000400007c24 */ /* 0x002fca000f8e0205 */
[----:B------:R-:W-:Y:S01]  /*00b0*/  ISETP.GE.OR P0, PT, R0, UR7, P0 ;  /* 0x0000000700007c0c */ /* 0x000fe20008706670 */
[----:B------:R-:W-:-:S12]  /*00c0*/  IMAD R0, R3, UR7, R0 ;  /* 0x0000000703007c24 */ /* 0x000fd8000f8e0200 */
[----:B------:R-:W-:Y:S05]  /*00d0*/  @P0 EXIT ;  /* 0x000000000000094d */ /* 0x000fea0003800000 */
[----:B------:R-:W0:Y:S01]  /*00e0*/  LDCU.64 UR6, c[0x0][0x380] ;  /* 0x00007000ff0677ac */ /* 0x000e220008000a00 */
[----:B------:R-:W-:Y:S01]  /*00f0*/  IMAD R0, R0, 0x3, RZ ;  /* 0x0000000300007824 */ /* 0x000fe200078e02ff */
[----:B------:R-:W1:Y:S04]  /*0100*/  LDCU.64 UR4, c[0x0][0x358] ;  /* 0x00006b00ff0477ac */ /* 0x000e680008000a00 */
[----:B0-----:R-:W-:-:S04]  /*0110*/  IADD3 R2, P0, PT, R0, UR6, RZ ;  /* 0x0000000600027c10 */ /* 0x001fc8000ff1e0ff */
[----:B------:R-:W-:-:S05]  /*0120*/  LEA.HI.X.SX32 R3, R0, UR7, 0x1, P0 ;  /* 0x0000000700037c11 */ /* 0x000fca00080f0eff */
[----:B-1----:R-:W2:Y:S04]  /*0130*/  LDG.E.U8 R4, desc[UR4][R2.64+0x1] ;  /* 0x0000010402047981 */ /* 0x002ea8000c1e1100 */
[----:B------:R-:W3:Y:S04]  /*0140*/  LDG.E.U8 R0, desc[UR4][R2.64] ;  /* 0x0000000402007981 */ /* 0x000ee8000c1e1100 */
[----:B------:R-:W4:Y:S01]  /*0150*/  LDG.E.U8 R6, desc[UR4][R2.64+0x2] ;  /* 0x0000020402067981 */ /* 0x000f22000c1e1100 */
[----:B--2---:R-:W-:Y:S02]  /*0160*/  I2FP.F32.U32 R4, R4 ;  /* 0x0000000400047245 */ /* 0x004fe40000201000 */
[----:B---3--:R-:W-:-:S03]  /*0170*/  I2FP.F32.U32 R0, R0 ;  /* 0x0000000000007245 */ /* 0x008fc60000201000 */
[----:B------:R-:W-:Y:S01]  /*0180*/  FMUL R5, R4, 0.72000002861022949219 ;  /* 0x3f3851ec04057820 */ /* 0x000fe20000400000 */
[----:B----4-:R-:W-:-:S03]  /*0190*/  I2FP.F32.U32 R7, R6 ;  /* 0x0000000600077245 */ /* 0x010fc60000201000 */
[----:B------:R-:W-:-:S04]  /*01a0*/  FFMA R0, R0, 0.20999999344348907471, R5 ;  /* 0x3e570a3d00007823 */ /* 0x000fc80000000005 */
[----:B------:R-:W-:-:S04]  /*01b0*/  FFMA R0, R7, 0.070000000298023223877, R0 ;  /* 0x3d8f5c2907007823 */ /* 0x000fc80000000000 */
[----:B------:R-:W0:Y:S02]  /*01c0*/  F2I.U32.TRUNC.NTZ R5, R0 ;  /* 0x0000000000057305 */ /* 0x000e24000020f000 */
[----:B0-----:R-:W-:Y:S04]  /*01d0*/  STG.E.U8 desc[UR4][R2.64], R5 ;  /* 0x0000000502007986 */ /* 0x001fe8000c101104 */
[----:B------:R-:W-:Y:S04]  /*01e0*/  STG.E.U8 desc[UR4][R2.64+0x1], R5 ;  /* 0x0000010502007986 */ /* 0x000fe8000c101104 */
[----:B------:R-:W-:Y:S01]  /*01f0*/  STG.E.U8 desc[UR4][R2.64+0x2], R5 ;  /* 0x0000020502007986 */ /* 0x000fe2000c101104 */
[----:B------:R-:W-:Y:S05]  /*0200*/  EXIT ;  /* 0x000000000000794d */ /* 0x000fea0003800000 */
.L_x_0:
[----:B------:R-:W-:-:S00]  /*0210*/  BRA `(.L_x_0) ;  /* 0xfffffffc00fc7947 */ /* 0x000fc0000383ffff */
[----:B------:R-:W-:-:S00]  /*0220*/  NOP ;  /* 0x0000000000007918 */ /* 0x000fc00000000000 */
        /* <DEDUP_REMOVED lines=13> */
.L_x_1:


//--------------------- .nv.shared.reserved.0     --------------------------
	.section	.nv.shared.reserved.0,"aw",@nobits
	.weak		__nv_reservedSMEM_offset_0_alias
	.size		__nv_reservedSMEM_offset_0_alias, 0, 64
	.other		__nv_reservedSMEM_offset_0_alias,@"STO_CUDA_RESERVED_SHARED STV_DEFAULT"
__nv_reservedSMEM_offset_0_alias:
	.zero		0
	.zero		64


//--------------------- .nv.constant0._Z13PictureKernelPhii --------------------------
	.section	.nv.constant0._Z13PictureKernelPhii,"a",@progbits
	.sectionflags	@""
	.align	4
.nv.constant0._Z13PictureKernelPhii:
	.zero		912


//--------------------- SYMBOLS --------------------------

	.type		.nv.reservedSmem.offset0,@object
	.size		.nv.reservedSmem.offset0,0x4
